	.headerflags	@"EF_CUDA_TEXMODE_UNIFIED EF_CUDA_64BIT_ADDRESS EF_CUDA_ACCELERATORS EF_CUDA_SM90 EF_CUDA_VIRTUAL_SM(EF_CUDA_SM90)"
	.elftype	@"ET_EXEC"


//--------------------- .nv.info                  --------------------------
	.section	.nv.info,"",@"SHT_CUDA_INFO"
	.align	4


	//----- nvinfo : EIATTR_REGCOUNT
	.align		4
        /*0000*/ 	.byte	0x04, 0x2f
        /*0002*/ 	.short	(.L_1 - .L_0)
	.align		4
.L_0:
        /*0004*/ 	.word	index@(triton_poi_fused_add_leaky_relu_23)
        /*0008*/ 	.word	0x00000011


	//----- nvinfo : EIATTR_MIN_STACK_SIZE
	.align		4
.L_1:
        /*000c*/ 	.byte	0x04, 0x12
        /*000e*/ 	.short	(.L_3 - .L_2)
	.align		4
.L_2:
        /*0010*/ 	.word	index@(triton_poi_fused_add_leaky_relu_23)
        /*0014*/ 	.word	0x00000000


	//----- nvinfo : EIATTR_FRAME_SIZE
	.align		4
.L_3:
        /*0018*/ 	.byte	0x04, 0x11
        /*001a*/ 	.short	(.L_5 - .L_4)
	.align		4
.L_4:
        /*001c*/ 	.word	index@(triton_poi_fused_add_leaky_relu_23)
        /*0020*/ 	.word	0x00000000


	//----- nvinfo : EIATTR_MIN_STACK_SIZE
	.align		4
.L_5:
        /*0024*/ 	.byte	0x04, 0x12
        /*0026*/ 	.short	(.L_7 - .L_6)
	.align		4
.L_6:
        /*0028*/ 	.word	index@(triton_poi_fused_add_leaky_relu_23)
        /*002c*/ 	.word	0x00000000
.L_7:


//--------------------- .nv.info.triton_poi_fused_add_leaky_relu_23 --------------------------
	.section	.nv.info.triton_poi_fused_add_leaky_relu_23,"",@"SHT_CUDA_INFO"
	.sectionflags	@""
	.align	4


	//----- nvinfo : EIATTR_CUDA_API_VERSION
	.align		4
        /*0000*/ 	.byte	0x04, 0x37
        /*0002*/ 	.short	(.L_9 - .L_8)
.L_8:
        /*0004*/ 	.word	0x0000007c


	//----- nvinfo : EIATTR_KPARAM_INFO
	.align		4
.L_9:
        /*0008*/ 	.byte	0x04, 0x17
        /*000a*/ 	.short	(.L_11 - .L_10)
.L_10:
        /*000c*/ 	.word	0x00000000
        /*0010*/ 	.short	0x0005
        /*0012*/ 	.short	0x0028
        /*0014*/ 	.byte	0x00, 0xf0, 0x11, 0x00


	//----- nvinfo : EIATTR_KPARAM_INFO
	.align		4
.L_11:
        /*0018*/ 	.byte	0x04, 0x17
        /*001a*/ 	.short	(.L_13 - .L_12)
.L_12:
        /*001c*/ 	.word	0x00000000
        /*0020*/ 	.short	0x0004
        /*0022*/ 	.short	0x0020
        /*0024*/ 	.byte	0x00, 0xf4, 0x21, 0x00


	//----- nvinfo : EIATTR_KPARAM_INFO
	.align		4
.L_13:
        /*0028*/ 	.byte	0x04, 0x17
        /*002a*/ 	.short	(.L_15 - .L_14)
.L_14:
        /*002c*/ 	.word	0x00000000
        /*0030*/ 	.short	0x0003
        /*0032*/ 	.short	0x0018
        /*0034*/ 	.byte	0x00, 0xf4, 0x21, 0x00


	//----- nvinfo : EIATTR_KPARAM_INFO
	.align		4
.L_15:
        /*0038*/ 	.byte	0x04, 0x17
        /*003a*/ 	.short	(.L_17 - .L_16)
.L_16:
        /*003c*/ 	.word	0x00000000
        /*0040*/ 	.short	0x0002
        /*0042*/ 	.short	0x0010
        /*0044*/ 	.byte	0x00, 0xf4, 0x21, 0x00


	//----- nvinfo : EIATTR_KPARAM_INFO
	.align		4
.L_17:
        /*0048*/ 	.byte	0x04, 0x17
        /*004a*/ 	.short	(.L_19 - .L_18)
.L_18:
        /*004c*/ 	.word	0x00000000
        /*0050*/ 	.short	0x0001
        /*0052*/ 	.short	0x0008
        /*0054*/ 	.byte	0x00, 0xf4, 0x21, 0x00


	//----- nvinfo : EIATTR_KPARAM_INFO
	.align		4
.L_19:
        /*0058*/ 	.byte	0x04, 0x17
        /*005a*/ 	.short	(.L_21 - .L_20)
.L_20:
        /*005c*/ 	.word	0x00000000
        /*0060*/ 	.short	0x0000
        /*0062*/ 	.short	0x0000
        /*0064*/ 	.byte	0x00, 0xf4, 0x21, 0x00


	//----- nvinfo : EIATTR_SPARSE_MMA_MASK
	.align		4
.L_21:
        /*0068*/ 	.byte	0x03, 0x50
        /*006a*/ 	.short	0x0000


	//----- nvinfo : EIATTR_MAXREG_COUNT
	.align		4
        /*006c*/ 	.byte	0x03, 0x1b
        /*006e*/ 	.short	0x00ff


	//----- nvinfo : EIATTR_EXIT_INSTR_OFFSETS
	.align		4
        /*0070*/ 	.byte	0x04, 0x1c
        /*0072*/ 	.short	(.L_23 - .L_22)


	//   ....[0]....
.L_22:
        /*0074*/ 	.word	0x00000290


	//----- nvinfo : EIATTR_REQNTID
	.align		4
.L_23:
        /*0078*/ 	.byte	0x04, 0x10
        /*007a*/ 	.short	(.L_25 - .L_24)
.L_24:
        /*007c*/ 	.word	0x00000080
        /*0080*/ 	.word	0x00000001
        /*0084*/ 	.word	0x00000001


	//----- nvinfo : EIATTR_CBANK_PARAM_SIZE
	.align		4
.L_25:
        /*0088*/ 	.byte	0x03, 0x19
        /*008a*/ 	.short	0x002c


	//----- nvinfo : EIATTR_PARAM_CBANK
	.align		4
        /*008c*/ 	.byte	0x04, 0x0a
        /*008e*/ 	.short	(.L_27 - .L_26)
	.align		4
.L_26:
        /*0090*/ 	.word	index@(.nv.constant0.triton_poi_fused_add_leaky_relu_23)
        /*0094*/ 	.short	0x0210
        /*0096*/ 	.short	0x002c


	//----- nvinfo : EIATTR_SW_WAR
	.align		4
.L_27:
        /*0098*/ 	.byte	0x04, 0x36
        /*009a*/ 	.short	(.L_29 - .L_28)
.L_28:
        /*009c*/ 	.word	0x00000008
.L_29:


//--------------------- .nv.callgraph             --------------------------
	.section	.nv.callgraph,"",@"SHT_CUDA_CALLGRAPH"
	.align	4
	.sectionentsize	8
	.align		4
        /*0000*/ 	.word	0x00000000
	.align		4
        /*0004*/ 	.word	0xffffffff
	.align		4
        /*0008*/ 	.word	0x00000000
	.align		4
        /*000c*/ 	.word	0xfffffffe
	.align		4
        /*0010*/ 	.word	0x00000000
	.align		4
        /*0014*/ 	.word	0xfffffffd
	.align		4
        /*0018*/ 	.word	0x00000000
	.align		4
        /*001c*/ 	.word	0xfffffffc


//--------------------- .text.triton_poi_fused_add_leaky_relu_23 --------------------------
	.section	.text.triton_poi_fused_add_leaky_relu_23,"ax",@progbits
	.align	128
        .global         triton_poi_fused_add_leaky_relu_23
        .type           triton_poi_fused_add_leaky_relu_23,@function
        .size           triton_poi_fused_add_leaky_relu_23,(.L_x_1 - triton_poi_fused_add_leaky_relu_23)
        .other          triton_poi_fused_add_leaky_relu_23,@"STO_CUDA_ENTRY STV_DEFAULT"
triton_poi_fused_add_leaky_relu_23:
.text.triton_poi_fused_add_leaky_relu_23:
[----:B------:R-:W-:Y:S01]  /*0000*/  LDC R1, c[0x0][0x28] ;  /* 0x00000a00ff017b82 */ /* 0x000fe20000000800 */
[----:B------:R-:W1:Y:S07]  /*0010*/  S2R R0, SR_TID.X ;  /* 0x0000000000007919 */ /* 0x000e6e0000002100 */
[----:B------:R-:W2:Y:S01]  /*0020*/  LDC.64 R6, c[0x0][0x218] ;  /* 0x00008600ff067b82 */ /* 0x000ea20000000a00 */
[----:B------:R-:W-:Y:S01]  /*0030*/  ULDC.64 UR4, c[0x0][0x208] ;  /* 0x0000820000047ab9 */ /* 0x000fe20000000a00 */
[----:B------:R-:W-:Y:S01]  /*0040*/  ULDC.64 UR6, c[0x0][0x230] ;  /* 0x00008c0000067ab9 */ /* 0x000fe20000000a00 */
[----:B------:R-:W3:Y:S05]  /*0050*/  S2R R11, SR_CTAID.X ;  /* 0x00000000000b7919 */ /* 0x000eea0000002500 */
[----:B------:R-:W4:Y:S08]  /*0060*/  LDC.64 R8, c[0x0][0x228] ;  /* 0x00008a00ff087b82 */ /* 0x000f300000000a00 */
[----:B------:R-:W5:Y:S08]  /*0070*/  LDC.64 R4, c[0x0][0x220] ;  /* 0x00008800ff047b82 */ /* 0x000f700000000a00 */
[----:B------:R-:W2:Y:S01]  /*0080*/  LDC.64 R2, c[0x0][0x210] ;  /* 0x00008400ff027b82 */ /* 0x000ea20000000a00 */
[----:B-1----:R-:W-:-:S04]  /*0090*/  SHF.L.U32 R0, R0, 0x1, RZ ;  /* 0x0000000100007819 */ /* 0x002fc800000006ff */
[----:B------:R-:W-:Y:S02]  /*00a0*/  LOP3.LUT R0, R0, 0xfe, RZ, 0xc0, !PT ;  /* 0x000000fe00007812 */ /* 0x000fe400078ec0ff */
[----:B---3--:R-:W-:Y:S02]  /*00b0*/  SHF.R.S32.HI R10, RZ, 0x17, R11 ;  /* 0x00000017ff0a7819 */ /* 0x008fe4000001140b */
[----:B------:R-:W-:Y:S02]  /*00c0*/  LEA R0, R11, R0, 0x8 ;  /* 0x000000000b007211 */ /* 0x000fe400078e40ff */
[----:B------:R-:W-:-:S03]  /*00d0*/  SGXT R11, R10, 0x1 ;  /* 0x000000010a0b781a */ /* 0x000fc60000000200 */
[----:B-----5:R-:W-:Y:S01]  /*00e0*/  IMAD.WIDE R4, R0, 0x4, R4 ;  /* 0x0000000400047825 */ /* 0x020fe200078e0204 */
[----:B------:R-:W-:-:S03]  /*00f0*/  LEA.HI R11, R11, R0, RZ, 0x9 ;  /* 0x000000000b0b7211 */ /* 0x000fc600078f48ff */
[----:B0-2---:R-:W-:Y:S01]  /*0100*/  IMAD.WIDE R2, R0, 0x4, R2 ;  /* 0x0000000400027825 */ /* 0x005fe200078e0202 */
[----:B------:R-:W-:Y:S01]  /*0110*/  SHF.R.S32.HI R11, RZ, 0x9, R11 ;  /* 0x00000009ff0b7819 */ /* 0x000fe2000001140b */
[----:B------:R-:W2:Y:S04]  /*0120*/  LDG.E.64 R4, desc[UR4][R4.64] ;  /* 0x0000000404047981 */ /* 0x000ea8000c1e1b00 */
[----:B------:R-:W-:-:S04]  /*0130*/  IMAD.WIDE R6, R11, 0x4, R6 ;  /* 0x000000040b067825 */ /* 0x000fc800078e0206 */
[----:B----4-:R-:W-:Y:S02]  /*0140*/  IMAD.WIDE R8, R11, 0x4, R8 ;  /* 0x000000040b087825 */ /* 0x010fe400078e0208 */
[----:B------:R-:W3:Y:S04]  /*0150*/  LDG.E.EL R6, desc[UR4][R6.64] ;  /* 0x0000000406067981 */ /* 0x000ee8000c2e1900 */
[----:B------:R-:W3:Y:S04]  /*0160*/  LDG.E.64 R10, desc[UR4][R2.64] ;  /* 0x00000004020a7981 */ /* 0x000ee8000c1e1b00 */
[----:B------:R-:W2:Y:S01]  /*0170*/  LDG.E.EL R8, desc[UR4][R8.64] ;  /* 0x0000000408087981 */ /* 0x000ea2000c2e1900 */
[--C-:B---3--:R-:W-:Y:S01]  /*0180*/  FADD R11, R11, R6.reuse ;  /* 0x000000060b0b7221 */ /* 0x108fe20000000000 */
[----:B------:R-:W-:Y:S01]  /*0190*/  FADD R10, R10, R6 ;  /* 0x000000060a0a7221 */ /* 0x000fe20000000000 */
[--C-:B--2---:R-:W-:Y:S01]  /*01a0*/  FADD R13, R4, R8.reuse ;  /* 0x00000008040d7221 */ /* 0x104fe20000000000 */
[----:B------:R-:W-:-:S04]  /*01b0*/  FADD R12, R5, R8 ;  /* 0x00000008050c7221 */ /* 0x000fc80000000000 */
[C---:B------:R-:W-:Y:S02]  /*01c0*/  FSETP.GT.AND P1, PT, R10.reuse, -R13, PT ;  /* 0x8000000d0a00720b */ /* 0x040fe40003f24000 */
[C---:B------:R-:W-:Y:S02]  /*01d0*/  FSETP.GT.AND P0, PT, R11.reuse, -R12, PT ;  /* 0x8000000c0b00720b */ /* 0x040fe40003f04000 */
[----:B------:R-:W-:Y:S02]  /*01e0*/  SEL R7, RZ, 0x1, !P1 ;  /* 0x00000001ff077807 */ /* 0x000fe40004800000 */
[----:B------:R-:W-:Y:S01]  /*01f0*/  SEL R14, RZ, 0x100, !P0 ;  /* 0x00000100ff0e7807 */ /* 0x000fe20004000000 */
[----:B------:R-:W-:Y:S01]  /*0200*/  FADD R10, R10, R13 ;  /* 0x0000000d0a0a7221 */ /* 0x000fe20000000000 */
[----:B------:R-:W-:Y:S01]  /*0210*/  IADD3 R6, P2, R0, UR6, RZ ;  /* 0x0000000600067c10 */ /* 0x000fe2000ff5e0ff */
[----:B------:R-:W-:Y:S01]  /*0220*/  FADD R11, R11, R12 ;  /* 0x0000000c0b0b7221 */ /* 0x000fe20000000000 */
[----:B------:R-:W-:-:S02]  /*0230*/  IADD3 R5, R7, R14, RZ ;  /* 0x0000000e07057210 */ /* 0x000fc40007ffe0ff */
[----:B------:R-:W-:Y:S01]  /*0240*/  LEA.HI.X.SX32 R7, R0, UR7, 0x1, P2 ;  /* 0x0000000700077c11 */ /* 0x000fe200090f0eff */
[----:B------:R-:W-:Y:S02]  /*0250*/  @!P1 FMUL R10, R10, 0.20000000298023223877 ;  /* 0x3e4ccccd0a0a9820 */ /* 0x000fe40000400000 */
[----:B------:R-:W-:Y:S02]  /*0260*/  @!P0 FMUL R11, R11, 0.20000000298023223877 ;  /* 0x3e4ccccd0b0b8820 */ /* 0x000fe40000400000 */
[----:B------:R-:W-:Y:S04]  /*0270*/  STG.E.U16 desc[UR4][R6.64], R5 ;  /* 0x0000000506007986 */ /* 0x000fe8000c101504 */
[----:B------:R-:W-:Y:S01]  /*0280*/  STG.E.64 desc[UR4][R2.64], R10 ;  /* 0x0000000a02007986 */ /* 0x000fe2000c101b04 */
[----:B------:R-:W-:Y:S05]  /*0290*/  EXIT ;  /* 0x000000000000794d */ /* 0x000fea0003800000 */
.L_x_0:
[----:B------:R-:W-:-:S00]  /*02a0*/  BRA `(.L_x_0) ;  /* 0xfffffffc00fc7947 */ /* 0x000fc0000383ffff */
[----:B------:R-:W-:-:S00]  /*02b0*/  NOP ;  /* 0x0000000000007918 */ /* 0x000fc00000000000 */
        /* <DEDUP_REMOVED lines=12> */
.L_x_1:


//--------------------- .nv.constant0.triton_poi_fused_add_leaky_relu_23 --------------------------
	.section	.nv.constant0.triton_poi_fused_add_leaky_relu_23,"a",@progbits
	.sectionflags	@""
	.align	4
.nv.constant0.triton_poi_fused_add_leaky_relu_23:
	.zero		572
